	.headerflags	@"EF_CUDA_TEXMODE_UNIFIED EF_CUDA_64BIT_ADDRESS EF_CUDA_ACCELERATORS EF_CUDA_SM90 EF_CUDA_VIRTUAL_SM(EF_CUDA_SM90)"
	.elftype	@"ET_EXEC"


//--------------------- .nv.info                  --------------------------
	.section	.nv.info,"",@"SHT_CUDA_INFO"
	.align	4


	//----- nvinfo : EIATTR_REGCOUNT
	.align		4
        /*0000*/ 	.byte	0x04, 0x2f
        /*0002*/ 	.short	(.L_1 - .L_0)
	.align		4
.L_0:
        /*0004*/ 	.word	index@(triton_poi_fused_convolution_relu_8)
        /*0008*/ 	.word	0x0000000c


	//----- nvinfo : EIATTR_MIN_STACK_SIZE
	.align		4
.L_1:
        /*000c*/ 	.byte	0x04, 0x12
        /*000e*/ 	.short	(.L_3 - .L_2)
	.align		4
.L_2:
        /*0010*/ 	.word	index@(triton_poi_fused_convolution_relu_8)
        /*0014*/ 	.word	0x00000000


	//----- nvinfo : EIATTR_FRAME_SIZE
	.align		4
.L_3:
        /*0018*/ 	.byte	0x04, 0x11
        /*001a*/ 	.short	(.L_5 - .L_4)
	.align		4
.L_4:
        /*001c*/ 	.word	index@(triton_poi_fused_convolution_relu_8)
        /*0020*/ 	.word	0x00000000


	//----- nvinfo : EIATTR_MIN_STACK_SIZE
	.align		4
.L_5:
        /*0024*/ 	.byte	0x04, 0x12
        /*0026*/ 	.short	(.L_7 - .L_6)
	.align		4
.L_6:
        /*0028*/ 	.word	index@(triton_poi_fused_convolution_relu_8)
        /*002c*/ 	.word	0x00000000
.L_7:


//--------------------- .nv.info.triton_poi_fused_convolution_relu_8 --------------------------
	.section	.nv.info.triton_poi_fused_convolution_relu_8,"",@"SHT_CUDA_INFO"
	.sectionflags	@""
	.align	4


	//----- nvinfo : EIATTR_CUDA_API_VERSION
	.align		4
        /*0000*/ 	.byte	0x04, 0x37
        /*0002*/ 	.short	(.L_9 - .L_8)
.L_8:
        /*0004*/ 	.word	0x0000007c


	//----- nvinfo : EIATTR_KPARAM_INFO
	.align		4
.L_9:
        /*0008*/ 	.byte	0x04, 0x17
        /*000a*/ 	.short	(.L_11 - .L_10)
.L_10:
        /*000c*/ 	.word	0x00000000
        /*0010*/ 	.short	0x0002
        /*0012*/ 	.short	0x0010
        /*0014*/ 	.byte	0x00, 0xf0, 0x11, 0x00


	//----- nvinfo : EIATTR_KPARAM_INFO
	.align		4
.L_11:
        /*0018*/ 	.byte	0x04, 0x17
        /*001a*/ 	.short	(.L_13 - .L_12)
.L_12:
        /*001c*/ 	.word	0x00000000
        /*0020*/ 	.short	0x0001
        /*0022*/ 	.short	0x0008
        /*0024*/ 	.byte	0x00, 0xf4, 0x21, 0x00


	//----- nvinfo : EIATTR_KPARAM_INFO
	.align		4
.L_13:
        /*0028*/ 	.byte	0x04, 0x17
        /*002a*/ 	.short	(.L_15 - .L_14)
.L_14:
        /*002c*/ 	.word	0x00000000
        /*0030*/ 	.short	0x0000
        /*0032*/ 	.short	0x0000
        /*0034*/ 	.byte	0x00, 0xf4, 0x21, 0x00


	//----- nvinfo : EIATTR_SPARSE_MMA_MASK
	.align		4
.L_15:
        /*0038*/ 	.byte	0x03, 0x50
        /*003a*/ 	.short	0x0000


	//----- nvinfo : EIATTR_MAXREG_COUNT
	.align		4
        /*003c*/ 	.byte	0x03, 0x1b
        /*003e*/ 	.short	0x00ff


	//----- nvinfo : EIATTR_EXIT_INSTR_OFFSETS
	.align		4
        /*0040*/ 	.byte	0x04, 0x1c
        /*0042*/ 	.short	(.L_17 - .L_16)


	//   ....[0]....
.L_16:
        /*0044*/ 	.word	0x000001c0


	//----- nvinfo : EIATTR_REQNTID
	.align		4
.L_17:
        /*0048*/ 	.byte	0x04, 0x10
        /*004a*/ 	.short	(.L_19 - .L_18)
.L_18:
        /*004c*/ 	.word	0x00000080
        /*0050*/ 	.word	0x00000001
        /*0054*/ 	.word	0x00000001


	//----- nvinfo : EIATTR_CBANK_PARAM_SIZE
	.align		4
.L_19:
        /*0058*/ 	.byte	0x03, 0x19
        /*005a*/ 	.short	0x0014


	//----- nvinfo : EIATTR_PARAM_CBANK
	.align		4
        /*005c*/ 	.byte	0x04, 0x0a
        /*005e*/ 	.short	(.L_21 - .L_20)
	.align		4
.L_20:
        /*0060*/ 	.word	index@(.nv.constant0.triton_poi_fused_convolution_relu_8)
        /*0064*/ 	.short	0x0210
        /*0066*/ 	.short	0x0014


	//----- nvinfo : EIATTR_SW_WAR
	.align		4
.L_21:
        /*0068*/ 	.byte	0x04, 0x36
        /*006a*/ 	.short	(.L_23 - .L_22)
.L_22:
        /*006c*/ 	.word	0x00000008
.L_23:


//--------------------- .nv.callgraph             --------------------------
	.section	.nv.callgraph,"",@"SHT_CUDA_CALLGRAPH"
	.align	4
	.sectionentsize	8
	.align		4
        /*0000*/ 	.word	0x00000000
	.align		4
        /*0004*/ 	.word	0xffffffff
	.align		4
        /*0008*/ 	.word	0x00000000
	.align		4
        /*000c*/ 	.word	0xfffffffe
	.align		4
        /*0010*/ 	.word	0x00000000
	.align		4
        /*0014*/ 	.word	0xfffffffd
	.align		4
        /*0018*/ 	.word	0x00000000
	.align		4
        /*001c*/ 	.word	0xfffffffc


//--------------------- .text.triton_poi_fused_convolution_relu_8 --------------------------
	.section	.text.triton_poi_fused_convolution_relu_8,"ax",@progbits
	.align	128
        .global         triton_poi_fused_convolution_relu_8
        .type           triton_poi_fused_convolution_relu_8,@function
        .size           triton_poi_fused_convolution_relu_8,(.L_x_1 - triton_poi_fused_convolution_relu_8)
        .other          triton_poi_fused_convolution_relu_8,@"STO_CUDA_ENTRY STV_DEFAULT"
triton_poi_fused_convolution_relu_8:
.text.triton_poi_fused_convolution_relu_8:
[----:B------:R-:W-:Y:S01]  /*0000*/  LDC R1, c[0x0][0x28] ;  /* 0x00000a00ff017b82 */ /* 0x000fe20000000800 */
[----:B------:R-:W1:Y:S07]  /*0010*/  S2R R0, SR_TID.X ;  /* 0x0000000000007919 */ /* 0x000e6e0000002100 */
[----:B------:R-:W2:Y:S01]  /*0020*/  LDC.64 R4, c[0x0][0x218] ;  /* 0x00008600ff047b82 */ /* 0x000ea20000000a00 */
[----:B------:R-:W-:Y:S01]  /*0030*/  ULDC.64 UR4, c[0x0][0x208] ;  /* 0x0000820000047ab9 */ /* 0x000fe20000000a00 */
[----:B------:R-:W3:Y:S06]  /*0040*/  S2R R7, SR_CTAID.X ;  /* 0x0000000000077919 */ /* 0x000eec0000002500 */
[----:B------:R-:W4:Y:S01]  /*0050*/  LDC.64 R2, c[0x0][0x210] ;  /* 0x00008400ff027b82 */ /* 0x000f220000000a00 */
[----:B-1----:R-:W-:Y:S01]  /*0060*/  IMAD.SHL.U32 R0, R0, 0x2, RZ ;  /* 0x0000000200007824 */ /* 0x002fe200078e00ff */
[----:B---3--:R-:W-:-:S04]  /*0070*/  SHF.R.S32.HI R6, RZ, 0x17, R7 ;  /* 0x00000017ff067819 */ /* 0x008fc80000011407 */
[----:B------:R-:W-:Y:S02]  /*0080*/  LOP3.LUT R0, R0, 0xfe, RZ, 0xc0, !PT ;  /* 0x000000fe00007812 */ /* 0x000fe400078ec0ff */
[----:B------:R-:W-:-:S03]  /*0090*/  SGXT R6, R6, 0x1 ;  /* 0x000000010606781a */ /* 0x000fc60000000200 */
[----:B------:R-:W-:-:S04]  /*00a0*/  IMAD R7, R7, 0x100, R0 ;  /* 0x0000010007077824 */ /* 0x000fc800078e0200 */
[----:B----4-:R-:W-:Y:S01]  /*00b0*/  IMAD.WIDE R2, R7, 0x4, R2 ;  /* 0x0000000407027825 */ /* 0x010fe200078e0202 */
[----:B------:R-:W-:-:S04]  /*00c0*/  LEA.HI R6, R6, R7, RZ, 0x4 ;  /* 0x0000000706067211 */ /* 0x000fc800078f20ff */
[--C-:B------:R-:W-:Y:S02]  /*00d0*/  SHF.R.S32.HI R0, RZ, 0x4, R6.reuse ;  /* 0x00000004ff007819 */ /* 0x100fe40000011406 */
[----:B------:R-:W-:Y:S02]  /*00e0*/  SHF.R.S32.HI R9, RZ, 0x1f, R6 ;  /* 0x0000001fff097819 */ /* 0x000fe40000011406 */
[----:B------:R-:W3:Y:S02]  /*00f0*/  LDG.E.64 R6, desc[UR4][R2.64] ;  /* 0x0000000402067981 */ /* 0x000ee4000c1e1b00 */
[----:B------:R-:W-:-:S04]  /*0100*/  LEA.HI R9, R9, R0, RZ, 0xa ;  /* 0x0000000009097211 */ /* 0x000fc800078f50ff */
[----:B------:R-:W-:-:S05]  /*0110*/  LOP3.LUT R9, R9, 0xfffffc00, RZ, 0xc0, !PT ;  /* 0xfffffc0009097812 */ /* 0x000fca00078ec0ff */
[----:B------:R-:W-:-:S04]  /*0120*/  IMAD.IADD R9, R0, 0x1, -R9 ;  /* 0x0000000100097824 */ /* 0x000fc800078e0a09 */
[----:B--2---:R-:W-:-:S06]  /*0130*/  IMAD.WIDE R4, R9, 0x4, R4 ;  /* 0x0000000409047825 */ /* 0x004fcc00078e0204 */
[----:B------:R-:W3:Y:S02]  /*0140*/  LDG.E.EL R4, desc[UR4][R4.64] ;  /* 0x0000000404047981 */ /* 0x000ee4000c2e1900 */
[CC--:B---3--:R-:W-:Y:S01]  /*0150*/  FSETP.GEU.AND P0, PT, R6.reuse, -R4.reuse, PT ;  /* 0x800000040600720b */ /* 0x0c8fe20003f0e000 */
[--C-:B------:R-:W-:Y:S01]  /*0160*/  FADD R6, R6, R4.reuse ;  /* 0x0000000406067221 */ /* 0x100fe20000000000 */
[C---:B------:R-:W-:Y:S01]  /*0170*/  FADD R0, R7.reuse, R4 ;  /* 0x0000000407007221 */ /* 0x040fe20000000000 */
[----:B------:R-:W-:-:S03]  /*0180*/  FSETP.GEU.AND P1, PT, R7, -R4, PT ;  /* 0x800000040700720b */ /* 0x000fc60003f2e000 */
[----:B------:R-:W-:Y:S02]  /*0190*/  FSEL R6, R6, RZ, P0 ;  /* 0x000000ff06067208 */ /* 0x000fe40000000000 */
[----:B------:R-:W-:-:S05]  /*01a0*/  FSEL R7, R0, RZ, P1 ;  /* 0x000000ff00077208 */ /* 0x000fca0000800000 */
[----:B------:R-:W-:Y:S01]  /*01b0*/  STG.E.64 desc[UR4][R2.64], R6 ;  /* 0x0000000602007986 */ /* 0x000fe2000c101b04 */
[----:B------:R-:W-:Y:S05]  /*01c0*/  EXIT ;  /* 0x000000000000794d */ /* 0x000fea0003800000 */
.L_x_0:
[----:B------:R-:W-:-:S00]  /*01d0*/  BRA `(.L_x_0) ;  /* 0xfffffffc00fc7947 */ /* 0x000fc0000383ffff */
[----:B------:R-:W-:-:S00]  /*01e0*/  NOP ;  /* 0x0000000000007918 */ /* 0x000fc00000000000 */
        /* <DEDUP_REMOVED lines=9> */
.L_x_1:


//--------------------- .nv.constant0.triton_poi_fused_convolution_relu_8 --------------------------
	.section	.nv.constant0.triton_poi_fused_convolution_relu_8,"a",@progbits
	.sectionflags	@""
	.align	4
.nv.constant0.triton_poi_fused_convolution_relu_8:
	.zero		548
